//
// Generated by NVIDIA NVVM Compiler
//
// Compiler Build ID: CL-36424714
// Cuda compilation tools, release 13.0, V13.0.88
// Based on NVVM 20.0.0
//

.version 9.0
.target sm_100
.address_size 64

	// .globl	_ZN9turbomind20dequant_mxfp4_kernelI13__nv_bfloat16EEvPT_PKhS5_iii
.const .align 4 .b8 _ZN9turbomind14FP4_LUT_DEVICEE[64] = {0, 0, 0, 0, 0, 0, 0, 63, 0, 0, 128, 63, 0, 0, 192, 63, 0, 0, 0, 64, 0, 0, 64, 64, 0, 0, 128, 64, 0, 0, 192, 64, 0, 0, 0, 128, 0, 0, 0, 191, 0, 0, 128, 191, 0, 0, 192, 191, 0, 0, 0, 192, 0, 0, 64, 192, 0, 0, 128, 192, 0, 0, 192, 192};

.visible .entry _ZN9turbomind20dequant_mxfp4_kernelI13__nv_bfloat16EEvPT_PKhS5_iii(
	.param .u64 .ptr .align 1 _ZN9turbomind20dequant_mxfp4_kernelI13__nv_bfloat16EEvPT_PKhS5_iii_param_0,
	.param .u64 .ptr .align 1 _ZN9turbomind20dequant_mxfp4_kernelI13__nv_bfloat16EEvPT_PKhS5_iii_param_1,
	.param .u64 .ptr .align 1 _ZN9turbomind20dequant_mxfp4_kernelI13__nv_bfloat16EEvPT_PKhS5_iii_param_2,
	.param .u32 _ZN9turbomind20dequant_mxfp4_kernelI13__nv_bfloat16EEvPT_PKhS5_iii_param_3,
	.param .u32 _ZN9turbomind20dequant_mxfp4_kernelI13__nv_bfloat16EEvPT_PKhS5_iii_param_4,
	.param .u32 _ZN9turbomind20dequant_mxfp4_kernelI13__nv_bfloat16EEvPT_PKhS5_iii_param_5
)
{
	.reg .pred 	%p<7>;
	.reg .b16 	%rs<8>;
	.reg .b32 	%r<33>;
	.reg .b32 	%f<12>;
	.reg .b64 	%rd<19>;

	ld.param.u64 	%rd4, [_ZN9turbomind20dequant_mxfp4_kernelI13__nv_bfloat16EEvPT_PKhS5_iii_param_0];
	ld.param.u64 	%rd5, [_ZN9turbomind20dequant_mxfp4_kernelI13__nv_bfloat16EEvPT_PKhS5_iii_param_1];
	ld.param.u64 	%rd6, [_ZN9turbomind20dequant_mxfp4_kernelI13__nv_bfloat16EEvPT_PKhS5_iii_param_2];
	ld.param.u32 	%r15, [_ZN9turbomind20dequant_mxfp4_kernelI13__nv_bfloat16EEvPT_PKhS5_iii_param_3];
	ld.param.u32 	%r13, [_ZN9turbomind20dequant_mxfp4_kernelI13__nv_bfloat16EEvPT_PKhS5_iii_param_4];
	ld.param.u32 	%r14, [_ZN9turbomind20dequant_mxfp4_kernelI13__nv_bfloat16EEvPT_PKhS5_iii_param_5];
	div.s32 	%r1, %r13, %r14;
	mov.u32 	%r2, %ctaid.x;
	mov.u32 	%r3, %tid.x;
	setp.ge.s32 	%p1, %r2, %r15;
	mov.u32 	%r32, %ctaid.y;
	setp.ge.s32 	%p2, %r32, %r1;
	or.pred  	%p3, %p1, %p2;
	@%p3 bra 	$L__BB0_5;
	mul.lo.s32 	%r5, %r1, %r2;
	mul.lo.s32 	%r6, %r13, %r2;
	mov.u32 	%r7, %nctaid.y;
	shl.b32 	%r8, %r3, 1;
	shr.u32 	%r16, %r14, 31;
	add.s32 	%r17, %r14, %r16;
	shr.s32 	%r9, %r17, 1;
	cvta.to.global.u64 	%rd1, %rd6;
	cvta.to.global.u64 	%rd2, %rd5;
	cvta.to.global.u64 	%rd3, %rd4;
	mov.u64 	%rd13, _ZN9turbomind14FP4_LUT_DEVICEE;
$L__BB0_2:
	mad.lo.s32 	%r11, %r32, %r14, %r8;
	setp.ge.s32 	%p4, %r11, %r13;
	@%p4 bra 	$L__BB0_4;
	add.s32 	%r18, %r32, %r5;
	cvt.s64.s32 	%rd7, %r18;
	add.s64 	%rd8, %rd1, %rd7;
	ld.global.nc.u8 	%rs3, [%rd8];
	cvt.u32.u8 	%r19, %rs3;
	add.s32 	%r20, %r19, -127;
	add.s32 	%r21, %r19, 381;
	shr.u32 	%r22, %r21, 2;
	mad.lo.s32 	%r23, %r22, 509, %r21;
	abs.s32 	%r24, %r20;
	setp.lt.u32 	%p5, %r24, 101;
	selp.b32 	%r25, %r19, %r23, %p5;
	shl.b32 	%r26, %r22, 23;
	selp.b32 	%r27, 1065353216, %r26, %p5;
	mov.b32 	%f3, %r27;
	shl.b32 	%r28, %r25, 23;
	mov.b32 	%f4, %r28;
	mov.f32 	%f5, 0f3F800000;
	mul.rn.f32 	%f6, %f5, %f4;
	mul.rn.f32 	%f7, %f6, %f3;
	mul.rn.f32 	%f8, %f7, %f3;
	mul.rn.f32 	%f9, %f8, %f3;
	mad.lo.s32 	%r29, %r18, %r9, %r3;
	cvt.s64.s32 	%rd9, %r29;
	add.s64 	%rd10, %rd2, %rd9;
	ld.global.nc.u8 	%rs4, [%rd10];
	cvt.u16.u8 	%rs5, %rs4;
	shr.u16 	%rs6, %rs5, 4;
	shl.b16 	%rs7, %rs5, 2;
	cvt.u64.u16 	%rd11, %rs7;
	and.b64  	%rd12, %rd11, 60;
	add.s64 	%rd14, %rd13, %rd12;
	ld.const.f32 	%f10, [%rd14];
	mul.f32 	%f1, %f10, %f9;
	cvt.u32.u16 	%r30, %rs6;
	mul.wide.u32 	%rd15, %r30, 4;
	add.s64 	%rd16, %rd13, %rd15;
	ld.const.f32 	%f11, [%rd16];
	mul.f32 	%f2, %f11, %f9;
	add.s32 	%r31, %r11, %r6;
	// begin inline asm
	{  cvt.rn.bf16.f32 %rs1, %f1;}

	// end inline asm
	mul.wide.s32 	%rd17, %r31, 2;
	add.s64 	%rd18, %rd3, %rd17;
	st.global.u16 	[%rd18], %rs1;
	// begin inline asm
	{  cvt.rn.bf16.f32 %rs2, %f2;}

	// end inline asm
	st.global.u16 	[%rd18+2], %rs2;
$L__BB0_4:
	add.s32 	%r32, %r32, %r7;
	setp.lt.s32 	%p6, %r32, %r1;
	@%p6 bra 	$L__BB0_2;
$L__BB0_5:
	ret;

}
	// .globl	_ZN9turbomind20dequant_mxfp4_kernelI6__halfEEvPT_PKhS5_iii
.visible .entry _ZN9turbomind20dequant_mxfp4_kernelI6__halfEEvPT_PKhS5_iii(
	.param .u64 .ptr .align 1 _ZN9turbomind20dequant_mxfp4_kernelI6__halfEEvPT_PKhS5_iii_param_0,
	.param .u64 .ptr .align 1 _ZN9turbomind20dequant_mxfp4_kernelI6__halfEEvPT_PKhS5_iii_param_1,
	.param .u64 .ptr .align 1 _ZN9turbomind20dequant_mxfp4_kernelI6__halfEEvPT_PKhS5_iii_param_2,
	.param .u32 _ZN9turbomind20dequant_mxfp4_kernelI6__halfEEvPT_PKhS5_iii_param_3,
	.param .u32 _ZN9turbomind20dequant_mxfp4_kernelI6__halfEEvPT_PKhS5_iii_param_4,
	.param .u32 _ZN9turbomind20dequant_mxfp4_kernelI6__halfEEvPT_PKhS5_iii_param_5
)
{
	.reg .pred 	%p<7>;
	.reg .b16 	%rs<8>;
	.reg .b32 	%r<33>;
	.reg .b32 	%f<12>;
	.reg .b64 	%rd<19>;

	ld.param.u64 	%rd4, [_ZN9turbomind20dequant_mxfp4_kernelI6__halfEEvPT_PKhS5_iii_param_0];
	ld.param.u64 	%rd5, [_ZN9turbomind20dequant_mxfp4_kernelI6__halfEEvPT_PKhS5_iii_param_1];
	ld.param.u64 	%rd6, [_ZN9turbomind20dequant_mxfp4_kernelI6__halfEEvPT_PKhS5_iii_param_2];
	ld.param.u32 	%r15, [_ZN9turbomind20dequant_mxfp4_kernelI6__halfEEvPT_PKhS5_iii_param_3];
	ld.param.u32 	%r13, [_ZN9turbomind20dequant_mxfp4_kernelI6__halfEEvPT_PKhS5_iii_param_4];
	ld.param.u32 	%r14, [_ZN9turbomind20dequant_mxfp4_kernelI6__halfEEvPT_PKhS5_iii_param_5];
	div.s32 	%r1, %r13, %r14;
	mov.u32 	%r2, %ctaid.x;
	mov.u32 	%r3, %tid.x;
	setp.ge.s32 	%p1, %r2, %r15;
	mov.u32 	%r32, %ctaid.y;
	setp.ge.s32 	%p2, %r32, %r1;
	or.pred  	%p3, %p1, %p2;
	@%p3 bra 	$L__BB1_5;
	mul.lo.s32 	%r5, %r1, %r2;
	mul.lo.s32 	%r6, %r13, %r2;
	mov.u32 	%r7, %nctaid.y;
	shl.b32 	%r8, %r3, 1;
	shr.u32 	%r16, %r14, 31;
	add.s32 	%r17, %r14, %r16;
	shr.s32 	%r9, %r17, 1;
	cvta.to.global.u64 	%rd1, %rd6;
	cvta.to.global.u64 	%rd2, %rd5;
	cvta.to.global.u64 	%rd3, %rd4;
	mov.u64 	%rd13, _ZN9turbomind14FP4_LUT_DEVICEE;
$L__BB1_2:
	mad.lo.s32 	%r11, %r32, %r14, %r8;
	setp.ge.s32 	%p4, %r11, %r13;
	@%p4 bra 	$L__BB1_4;
	add.s32 	%r18, %r32, %r5;
	cvt.s64.s32 	%rd7, %r18;
	add.s64 	%rd8, %rd1, %rd7;
	ld.global.nc.u8 	%rs3, [%rd8];
	cvt.u32.u8 	%r19, %rs3;
	add.s32 	%r20, %r19, -127;
	add.s32 	%r21, %r19, 381;
	shr.u32 	%r22, %r21, 2;
	mad.lo.s32 	%r23, %r22, 509, %r21;
	abs.s32 	%r24, %r20;
	setp.lt.u32 	%p5, %r24, 101;
	selp.b32 	%r25, %r19, %r23, %p5;
	shl.b32 	%r26, %r22, 23;
	selp.b32 	%r27, 1065353216, %r26, %p5;
	mov.b32 	%f3, %r27;
	shl.b32 	%r28, %r25, 23;
	mov.b32 	%f4, %r28;
	mov.f32 	%f5, 0f3F800000;
	mul.rn.f32 	%f6, %f5, %f4;
	mul.rn.f32 	%f7, %f6, %f3;
	mul.rn.f32 	%f8, %f7, %f3;
	mul.rn.f32 	%f9, %f8, %f3;
	mad.lo.s32 	%r29, %r18, %r9, %r3;
	cvt.s64.s32 	%rd9, %r29;
	add.s64 	%rd10, %rd2, %rd9;
	ld.global.nc.u8 	%rs4, [%rd10];
	cvt.u16.u8 	%rs5, %rs4;
	shr.u16 	%rs6, %rs5, 4;
	shl.b16 	%rs7, %rs5, 2;
	cvt.u64.u16 	%rd11, %rs7;
	and.b64  	%rd12, %rd11, 60;
	add.s64 	%rd14, %rd13, %rd12;
	ld.const.f32 	%f10, [%rd14];
	mul.f32 	%f1, %f10, %f9;
	cvt.u32.u16 	%r30, %rs6;
	mul.wide.u32 	%rd15, %r30, 4;
	add.s64 	%rd16, %rd13, %rd15;
	ld.const.f32 	%f11, [%rd16];
	mul.f32 	%f2, %f11, %f9;
	add.s32 	%r31, %r11, %r6;
	// begin inline asm
	{  cvt.rn.f16.f32 %rs1, %f1;}

	// end inline asm
	mul.wide.s32 	%rd17, %r31, 2;
	add.s64 	%rd18, %rd3, %rd17;
	st.global.u16 	[%rd18], %rs1;
	// begin inline asm
	{  cvt.rn.f16.f32 %rs2, %f2;}

	// end inline asm
	st.global.u16 	[%rd18+2], %rs2;
$L__BB1_4:
	add.s32 	%r32, %r32, %r7;
	setp.lt.s32 	%p6, %r32, %r1;
	@%p6 bra 	$L__BB1_2;
$L__BB1_5:
	ret;

}


// ===== COMPILED SASS (sm_100) =====

	.target	sm_100

	.elftype	@"ET_EXEC"


//--------------------- .note.nv.tkinfo           --------------------------
	.section	.note.nv.tkinfo,"",@"SHT_NOTE"
	.sectionflags	@"SHF_NOTE_NV_TKINFO"
	.tkinfo
        /*0018*/ 	.word	0x00000002
        /*0030*/ 	.string	""
        /*0030*/ 	.string	"ptxas"
        /*0030*/ 	.string	"Cuda compilation tools, release 13.0, V13.0.88"
        /*0030*/ 	.string	"Build cuda_13.0.r13.0/compiler.36424714_0"
        /*0030*/ 	.string	"-arch sm_100 -m 64 "



//--------------------- .note.nv.cuinfo           --------------------------
	.section	.note.nv.cuinfo,"",@"SHT_NOTE"
	.sectionflags	@"SHF_NOTE_NV_CUINFO"
        /*0018*/ 	.short	0x0002
        /*001a*/ 	.short	0x0064
        /*001c*/ 	.short	0x0082
	.zero		2


//--------------------- .nv.info                  --------------------------
	.section	.nv.info,"",@"SHT_CUDA_INFO"
	.align	4


	//----- nvinfo : EIATTR_REGCOUNT
	.align		4
        /*0000*/ 	.byte	0x04, 0x2f
        /*0002*/ 	.short	(.L_2 - .L_1)
	.align		4
.L_1:
        /*0004*/ 	.word	index@(_ZN9turbomind20dequant_mxfp4_kernelI13__nv_bfloat16EEvPT_PKhS5_iii)
        /*0008*/ 	.word	0x00000017


	//----- nvinfo : EIATTR_FRAME_SIZE
	.align		4
.L_2:
        /*000c*/ 	.byte	0x04, 0x11
        /*000e*/ 	.short	(.L_4 - .L_3)
	.align		4
.L_3:
        /*0010*/ 	.word	index@(_ZN9turbomind20dequant_mxfp4_kernelI13__nv_bfloat16EEvPT_PKhS5_iii)
        /*0014*/ 	.word	0x00000000


	//----- nvinfo : EIATTR_REGCOUNT
	.align		4
.L_4:
        /*0018*/ 	.byte	0x04, 0x2f
        /*001a*/ 	.short	(.L_6 - .L_5)
	.align		4
.L_5:
        /*001c*/ 	.word	index@(_ZN9turbomind20dequant_mxfp4_kernelI6__halfEEvPT_PKhS5_iii)
        /*0020*/ 	.word	0x00000017


	//----- nvinfo : EIATTR_FRAME_SIZE
	.align		4
.L_6:
        /*0024*/ 	.byte	0x04, 0x11
        /*0026*/ 	.short	(.L_8 - .L_7)
	.align		4
.L_7:
        /*0028*/ 	.word	index@(_ZN9turbomind20dequant_mxfp4_kernelI6__halfEEvPT_PKhS5_iii)
        /*002c*/ 	.word	0x00000000


	//----- nvinfo : EIATTR_MIN_STACK_SIZE
	.align		4
.L_8:
        /*0030*/ 	.byte	0x04, 0x12
        /*0032*/ 	.short	(.L_10 - .L_9)
	.align		4
.L_9:
        /*0034*/ 	.word	index@(_ZN9turbomind20dequant_mxfp4_kernelI6__halfEEvPT_PKhS5_iii)
        /*0038*/ 	.word	0x00000000


	//----- nvinfo : EIATTR_MIN_STACK_SIZE
	.align		4
.L_10:
        /*003c*/ 	.byte	0x04, 0x12
        /*003e*/ 	.short	(.L_12 - .L_11)
	.align		4
.L_11:
        /*0040*/ 	.word	index@(_ZN9turbomind20dequant_mxfp4_kernelI13__nv_bfloat16EEvPT_PKhS5_iii)
        /*0044*/ 	.word	0x00000000
.L_12:


//--------------------- .nv.compat                --------------------------
	.section	.nv.compat,"",@"SHT_CUDA_COMPAT_INFO"
	.align	4
        /*0000*/ 	.byte	0x02, 0x09, 0x00, 0x00, 0x02, 0x02, 0x01, 0x00, 0x02, 0x05, 0x05, 0x00, 0x03, 0x07, 0x01, 0x01
        /*0010*/ 	.byte	0x02, 0x03, 0x00, 0x00, 0x02, 0x06, 0x01, 0x00, 0x04, 0x0b, 0x08, 0x00, 0x09, 0x00, 0x00, 0x00
        /*0020*/ 	.byte	0x00, 0x00, 0x00, 0x00


//--------------------- .nv.info._ZN9turbomind20dequant_mxfp4_kernelI6__halfEEvPT_PKhS5_iii --------------------------
	.section	.nv.info._ZN9turbomind20dequant_mxfp4_kernelI6__halfEEvPT_PKhS5_iii,"",@"SHT_CUDA_INFO"
	.sectionflags	@""
	.align	4


	//----- nvinfo : EIATTR_CUDA_API_VERSION
	.align		4
        /*0000*/ 	.byte	0x04, 0x37
        /*0002*/ 	.short	(.L_14 - .L_13)
.L_13:
        /*0004*/ 	.word	0x00000082


	//----- nvinfo : EIATTR_KPARAM_INFO
	.align		4
.L_14:
        /*0008*/ 	.byte	0x04, 0x17
        /*000a*/ 	.short	(.L_16 - .L_15)
.L_15:
        /*000c*/ 	.word	0x00000000
        /*0010*/ 	.short	0x0005
        /*0012*/ 	.short	0x0020
        /*0014*/ 	.byte	0x00, 0xf0, 0x11, 0x00


	//----- nvinfo : EIATTR_KPARAM_INFO
	.align		4
.L_16:
        /*0018*/ 	.byte	0x04, 0x17
        /*001a*/ 	.short	(.L_18 - .L_17)
.L_17:
        /*001c*/ 	.word	0x00000000
        /*0020*/ 	.short	0x0004
        /*0022*/ 	.short	0x001c
        /*0024*/ 	.byte	0x00, 0xf0, 0x11, 0x00


	//----- nvinfo : EIATTR_KPARAM_INFO
	.align		4
.L_18:
        /*0028*/ 	.byte	0x04, 0x17
        /*002a*/ 	.short	(.L_20 - .L_19)
.L_19:
        /*002c*/ 	.word	0x00000000
        /*0030*/ 	.short	0x0003
        /*0032*/ 	.short	0x0018
        /*0034*/ 	.byte	0x00, 0xf0, 0x11, 0x00


	//----- nvinfo : EIATTR_KPARAM_INFO
	.align		4
.L_20:
        /*0038*/ 	.byte	0x04, 0x17
        /*003a*/ 	.short	(.L_22 - .L_21)
.L_21:
        /*003c*/ 	.word	0x00000000
        /*0040*/ 	.short	0x0002
        /*0042*/ 	.short	0x0010
        /*0044*/ 	.byte	0x00, 0xf5, 0x21, 0x00


	//----- nvinfo : EIATTR_KPARAM_INFO
	.align		4
.L_22:
        /*0048*/ 	.byte	0x04, 0x17
        /*004a*/ 	.short	(.L_24 - .L_23)
.L_23:
        /*004c*/ 	.word	0x00000000
        /*0050*/ 	.short	0x0001
        /*0052*/ 	.short	0x0008
        /*0054*/ 	.byte	0x00, 0xf5, 0x21, 0x00


	//----- nvinfo : EIATTR_KPARAM_INFO
	.align		4
.L_24:
        /*0058*/ 	.byte	0x04, 0x17
        /*005a*/ 	.short	(.L_26 - .L_25)
.L_25:
        /*005c*/ 	.word	0x00000000
        /*0060*/ 	.short	0x0000
        /*0062*/ 	.short	0x0000
        /*0064*/ 	.byte	0x00, 0xf5, 0x21, 0x00


	//----- nvinfo : EIATTR_SPARSE_MMA_MASK
	.align		4
.L_26:
        /*0068*/ 	.byte	0x03, 0x50
        /*006a*/ 	.short	0x0000


	//----- nvinfo : EIATTR_MAXREG_COUNT
	.align		4
        /*006c*/ 	.byte	0x03, 0x1b
        /*006e*/ 	.short	0x00ff


	//----- nvinfo : EIATTR_MERCURY_ISA_VERSION
	.align		4
        /*0070*/ 	.byte	0x03, 0x5f
        /*0072*/ 	.short	0x0101


	//----- nvinfo : EIATTR_VRC_CTA_INIT_COUNT
	.align		4
        /*0074*/ 	.byte	0x02, 0x4a
	.zero		1
	.zero		1


	//----- nvinfo : EIATTR_EXIT_INSTR_OFFSETS
	.align		4
        /*0078*/ 	.byte	0x04, 0x1c
        /*007a*/ 	.short	(.L_28 - .L_27)


	//   ....[0]....
.L_27:
        /*007c*/ 	.word	0x000001f0


	//   ....[1]....
        /*0080*/ 	.word	0x00000570


	//----- nvinfo : EIATTR_CRS_STACK_SIZE
	.align		4
.L_28:
        /*0084*/ 	.byte	0x04, 0x1e
        /*0086*/ 	.short	(.L_30 - .L_29)
.L_29:
        /*0088*/ 	.word	0x00000000


	//----- nvinfo : EIATTR_CBANK_PARAM_SIZE
	.align		4
.L_30:
        /*008c*/ 	.byte	0x03, 0x19
        /*008e*/ 	.short	0x0024


	//----- nvinfo : EIATTR_PARAM_CBANK
	.align		4
        /*0090*/ 	.byte	0x04, 0x0a
        /*0092*/ 	.short	(.L_32 - .L_31)
	.align		4
.L_31:
        /*0094*/ 	.word	index@(.nv.constant0._ZN9turbomind20dequant_mxfp4_kernelI6__halfEEvPT_PKhS5_iii)
        /*0098*/ 	.short	0x0380
        /*009a*/ 	.short	0x0024


	//----- nvinfo : EIATTR_SW_WAR
	.align		4
.L_32:
        /*009c*/ 	.byte	0x04, 0x36
        /*009e*/ 	.short	(.L_34 - .L_33)
.L_33:
        /*00a0*/ 	.word	0x00000008
.L_34:


//--------------------- .nv.info._ZN9turbomind20dequant_mxfp4_kernelI13__nv_bfloat16EEvPT_PKhS5_iii --------------------------
	.section	.nv.info._ZN9turbomind20dequant_mxfp4_kernelI13__nv_bfloat16EEvPT_PKhS5_iii,"",@"SHT_CUDA_INFO"
	.sectionflags	@""
	.align	4


	//----- nvinfo : EIATTR_CUDA_API_VERSION
	.align		4
        /*0000*/ 	.byte	0x04, 0x37
        /*0002*/ 	.short	(.L_36 - .L_35)
.L_35:
        /*0004*/ 	.word	0x00000082


	//----- nvinfo : EIATTR_KPARAM_INFO
	.align		4
.L_36:
        /*0008*/ 	.byte	0x04, 0x17
        /*000a*/ 	.short	(.L_38 - .L_37)
.L_37:
        /*000c*/ 	.word	0x00000000
        /*0010*/ 	.short	0x0005
        /*0012*/ 	.short	0x0020
        /*0014*/ 	.byte	0x00, 0xf0, 0x11, 0x00


	//----- nvinfo : EIATTR_KPARAM_INFO
	.align		4
.L_38:
        /*0018*/ 	.byte	0x04, 0x17
        /*001a*/ 	.short	(.L_40 - .L_39)
.L_39:
        /*001c*/ 	.word	0x00000000
        /*0020*/ 	.short	0x0004
        /*0022*/ 	.short	0x001c
        /*0024*/ 	.byte	0x00, 0xf0, 0x11, 0x00


	//----- nvinfo : EIATTR_KPARAM_INFO
	.align		4
.L_40:
        /*0028*/ 	.byte	0x04, 0x17
        /*002a*/ 	.short	(.L_42 - .L_41)
.L_41:
        /*002c*/ 	.word	0x00000000
        /*0030*/ 	.short	0x0003
        /*0032*/ 	.short	0x0018
        /*0034*/ 	.byte	0x00, 0xf0, 0x11, 0x00


	//----- nvinfo : EIATTR_KPARAM_INFO
	.align		4
.L_42:
        /*0038*/ 	.byte	0x04, 0x17
        /*003a*/ 	.short	(.L_44 - .L_43)
.L_43:
        /*003c*/ 	.word	0x00000000
        /*0040*/ 	.short	0x0002
        /*0042*/ 	.short	0x0010
        /*0044*/ 	.byte	0x00, 0xf5, 0x21, 0x00


	//----- nvinfo : EIATTR_KPARAM_INFO
	.align		4
.L_44:
        /*0048*/ 	.byte	0x04, 0x17
        /*004a*/ 	.short	(.L_46 - .L_45)
.L_45:
        /*004c*/ 	.word	0x00000000
        /*0050*/ 	.short	0x0001
        /*0052*/ 	.short	0x0008
        /*0054*/ 	.byte	0x00, 0xf5, 0x21, 0x00


	//----- nvinfo : EIATTR_KPARAM_INFO
	.align		4
.L_46:
        /*0058*/ 	.byte	0x04, 0x17
        /*005a*/ 	.short	(.L_48 - .L_47)
.L_47:
        /*005c*/ 	.word	0x00000000
        /*0060*/ 	.short	0x0000
        /*0062*/ 	.short	0x0000
        /*0064*/ 	.byte	0x00, 0xf5, 0x21, 0x00


	//----- nvinfo : EIATTR_SPARSE_MMA_MASK
	.align		4
.L_48:
        /*0068*/ 	.byte	0x03, 0x50
        /*006a*/ 	.short	0x0000


	//----- nvinfo : EIATTR_MAXREG_COUNT
	.align		4
        /*006c*/ 	.byte	0x03, 0x1b
        /*006e*/ 	.short	0x00ff


	//----- nvinfo : EIATTR_MERCURY_ISA_VERSION
	.align		4
        /*0070*/ 	.byte	0x03, 0x5f
        /*0072*/ 	.short	0x0101


	//----- nvinfo : EIATTR_VRC_CTA_INIT_COUNT
	.align		4
        /*0074*/ 	.byte	0x02, 0x4a
	.zero		1
	.zero		1


	//----- nvinfo : EIATTR_EXIT_INSTR_OFFSETS
	.align		4
        /*0078*/ 	.byte	0x04, 0x1c
        /*007a*/ 	.short	(.L_50 - .L_49)


	//   ....[0]....
.L_49:
        /*007c*/ 	.word	0x000001f0


	//   ....[1]....
        /*0080*/ 	.word	0x00000570


	//----- nvinfo : EIATTR_CRS_STACK_SIZE
	.align		4
.L_50:
        /*0084*/ 	.byte	0x04, 0x1e
        /*0086*/ 	.short	(.L_52 - .L_51)
.L_51:
        /*0088*/ 	.word	0x00000000


	//----- nvinfo : EIATTR_CBANK_PARAM_SIZE
	.align		4
.L_52:
        /*008c*/ 	.byte	0x03, 0x19
        /*008e*/ 	.short	0x0024


	//----- nvinfo : EIATTR_PARAM_CBANK
	.align		4
        /*0090*/ 	.byte	0x04, 0x0a
        /*0092*/ 	.short	(.L_54 - .L_53)
	.align		4
.L_53:
        /*0094*/ 	.word	index@(.nv.constant0._ZN9turbomind20dequant_mxfp4_kernelI13__nv_bfloat16EEvPT_PKhS5_iii)
        /*0098*/ 	.short	0x0380
        /*009a*/ 	.short	0x0024


	//----- nvinfo : EIATTR_SW_WAR
	.align		4
.L_54:
        /*009c*/ 	.byte	0x04, 0x36
        /*009e*/ 	.short	(.L_56 - .L_55)
.L_55:
        /*00a0*/ 	.word	0x00000008
.L_56:


//--------------------- .nv.callgraph             --------------------------
	.section	.nv.callgraph,"",@"SHT_CUDA_CALLGRAPH"
	.align	4
	.sectionentsize	8
	.align		4
        /*0000*/ 	.word	0x00000000
	.align		4
        /*0004*/ 	.word	0xffffffff
	.align		4
        /*0008*/ 	.word	0x00000000
	.align		4
        /*000c*/ 	.word	0xfffffffe
	.align		4
        /*0010*/ 	.word	0x00000000
	.align		4
        /*0014*/ 	.word	0xfffffffd
	.align		4
        /*0018*/ 	.word	0x00000000
	.align		4
        /*001c*/ 	.word	0xfffffffc


//--------------------- .nv.constant3             --------------------------
	.section	.nv.constant3,"a",@progbits
	.align	4
.nv.constant3:
	.type		_ZN9turbomind14FP4_LUT_DEVICEE,@object
	.size		_ZN9turbomind14FP4_LUT_DEVICEE,(.L_0 - _ZN9turbomind14FP4_LUT_DEVICEE)
_ZN9turbomind14FP4_LUT_DEVICEE:
        /*0000*/ 	.byte	0x00, 0x00, 0x00, 0x00, 0x00, 0x00, 0x00, 0x3f, 0x00, 0x00, 0x80, 0x3f, 0x00, 0x00, 0xc0, 0x3f
        /*0010*/ 	.byte	0x00, 0x00, 0x00, 0x40, 0x00, 0x00, 0x40, 0x40, 0x00, 0x00, 0x80, 0x40, 0x00, 0x00, 0xc0, 0x40
        /*0020*/ 	.byte	0x00, 0x00, 0x00, 0x80, 0x00, 0x00, 0x00, 0xbf, 0x00, 0x00, 0x80, 0xbf, 0x00, 0x00, 0xc0, 0xbf
        /*0030*/ 	.byte	0x00, 0x00, 0x00, 0xc0, 0x00, 0x00, 0x40, 0xc0, 0x00, 0x00, 0x80, 0xc0, 0x00, 0x00, 0xc0, 0xc0
.L_0:


//--------------------- .text._ZN9turbomind20dequant_mxfp4_kernelI6__halfEEvPT_PKhS5_iii --------------------------
	.section	.text._ZN9turbomind20dequant_mxfp4_kernelI6__halfEEvPT_PKhS5_iii,"ax",@progbits
	.align	128
        .global         _ZN9turbomind20dequant_mxfp4_kernelI6__halfEEvPT_PKhS5_iii
        .type           _ZN9turbomind20dequant_mxfp4_kernelI6__halfEEvPT_PKhS5_iii,@function
        .size           _ZN9turbomind20dequant_mxfp4_kernelI6__halfEEvPT_PKhS5_iii,(.L_x_8 - _ZN9turbomind20dequant_mxfp4_kernelI6__halfEEvPT_PKhS5_iii)
        .other          _ZN9turbomind20dequant_mxfp4_kernelI6__halfEEvPT_PKhS5_iii,@"STO_CUDA_ENTRY STV_DEFAULT"
_ZN9turbomind20dequant_mxfp4_kernelI6__halfEEvPT_PKhS5_iii:
.text._ZN9turbomind20dequant_mxfp4_kernelI6__halfEEvPT_PKhS5_iii:
[----:B------:R-:W-:Y:S08]  /*0000*/  LDC R1, c[0x0][0x37c] ;  /* 0x0000df00ff017b82 */ /* 0x000ff00000000800 */
[----:B------:R-:W0:Y:S08]  /*0010*/  LDC R9, c[0x0][0x3a0] ;  /* 0x0000e800ff097b82 */ /* 0x000e300000000800 */
[----:B------:R-:W1:Y:S08]  /*0020*/  LDC R6, c[0x0][0x39c] ;  /* 0x0000e700ff067b82 */ /* 0x000e700000000800 */
[----:B------:R-:W2:Y:S01]  /*0030*/  S2UR UR4, SR_CTAID.Y ;  /* 0x00000000000479c3 */ /* 0x000ea20000002600 */
[----:B0-----:R-:W-:-:S07]  /*0040*/  IABS R5, R9 ;  /* 0x0000000900057213 */ /* 0x001fce0000000000 */
[----:B------:R-:W0:Y:S01]  /*0050*/  S2UR UR5, SR_CTAID.X ;  /* 0x00000000000579c3 */ /* 0x000e220000002500 */
[----:B------:R-:W3:Y:S08]  /*0060*/  I2F.RP R0, R5 ;  /* 0x0000000500007306 */ /* 0x000ef00000209400 */
[----:B---3--:R-:W3:Y:S02]  /*0070*/  MUFU.RCP R0, R0 ;  /* 0x0000000000007308 */ /* 0x008ee40000001000 */
[----:B---3--:R-:W-:-:S06]  /*0080*/  VIADD R2, R0, 0xffffffe ;  /* 0x0ffffffe00027836 */ /* 0x008fcc0000000000 */
[----:B------:R3:W4:Y:S02]  /*0090*/  F2I.FTZ.U32.TRUNC.NTZ R3, R2 ;  /* 0x0000000200037305 */ /* 0x000724000021f000 */
[----:B---3--:R-:W-:Y:S02]  /*00a0*/  IMAD.MOV.U32 R2, RZ, RZ, RZ ;  /* 0x000000ffff027224 */ /* 0x008fe400078e00ff */
[----:B----4-:R-:W-:-:S04]  /*00b0*/  IMAD.MOV R4, RZ, RZ, -R3 ;  /* 0x000000ffff047224 */ /* 0x010fc800078e0a03 */
[----:B------:R-:W-:Y:S01]  /*00c0*/  IMAD R7, R4, R5, RZ ;  /* 0x0000000504077224 */ /* 0x000fe200078e02ff */
[----:B-1----:R-:W-:-:S03]  /*00d0*/  IABS R4, R6 ;  /* 0x0000000600047213 */ /* 0x002fc60000000000 */
[----:B------:R-:W-:-:S06]  /*00e0*/  IMAD.HI.U32 R3, R3, R7, R2 ;  /* 0x0000000703037227 */ /* 0x000fcc00078e0002 */
[----:B------:R-:W-:-:S04]  /*00f0*/  IMAD.HI.U32 R0, R3, R4, RZ ;  /* 0x0000000403007227 */ /* 0x000fc800078e00ff */
[----:B------:R-:W-:-:S04]  /*0100*/  IMAD.MOV R3, RZ, RZ, -R0 ;  /* 0x000000ffff037224 */ /* 0x000fc800078e0a00 */
[----:B------:R-:W-:-:S05]  /*0110*/  IMAD R2, R5, R3, R4 ;  /* 0x0000000305027224 */ /* 0x000fca00078e0204 */
[----:B------:R-:W-:-:S13]  /*0120*/  ISETP.GT.U32.AND P2, PT, R5, R2, PT ;  /* 0x000000020500720c */ /* 0x000fda0003f44070 */
[-C--:B------:R-:W-:Y:S01]  /*0130*/  @!P2 IADD3 R2, PT, PT, R2, -R5.reuse, RZ ;  /* 0x800000050202a210 */ /* 0x080fe20007ffe0ff */
[----:B------:R-:W-:Y:S01]  /*0140*/  @!P2 VIADD R0, R0, 0x1 ;  /* 0x000000010000a836 */ /* 0x000fe20000000000 */
[----:B------:R-:W-:Y:S02]  /*0150*/  ISETP.NE.AND P2, PT, R9, RZ, PT ;  /* 0x000000ff0900720c */ /* 0x000fe40003f45270 */
[----:B------:R-:W-:Y:S02]  /*0160*/  ISETP.GE.U32.AND P0, PT, R2, R5, PT ;  /* 0x000000050200720c */ /* 0x000fe40003f06070 */
[----:B------:R-:W-:-:S04]  /*0170*/  LOP3.LUT R2, R6, R9, RZ, 0x3c, !PT ;  /* 0x0000000906027212 */ /* 0x000fc800078e3cff */
[----:B------:R-:W-:Y:S02]  /*0180*/  ISETP.GE.AND P1, PT, R2, RZ, PT ;  /* 0x000000ff0200720c */ /* 0x000fe40003f26270 */
[----:B------:R-:W0:Y:S05]  /*0190*/  LDC R2, c[0x0][0x398] ;  /* 0x0000e600ff027b82 */ /* 0x000e2a0000000800 */
[----:B------:R-:W-:-:S06]  /*01a0*/  @P0 VIADD R0, R0, 0x1 ;  /* 0x0000000100000836 */ /* 0x000fcc0000000000 */
[----:B------:R-:W-:Y:S01]  /*01b0*/  @!P1 IMAD.MOV R0, RZ, RZ, -R0 ;  /* 0x000000ffff009224 */ /* 0x000fe200078e0a00 */
[----:B------:R-:W-:-:S04]  /*01c0*/  @!P2 LOP3.LUT R0, RZ, R9, RZ, 0x33, !PT ;  /* 0x00000009ff00a212 */ /* 0x000fc800078e33ff */
[----:B--2---:R-:W-:-:S04]  /*01d0*/  ISETP.LE.AND P0, PT, R0, UR4, PT ;  /* 0x0000000400007c0c */ /* 0x004fc8000bf03270 */
[----:B0-----:R-:W-:-:S13]  /*01e0*/  ISETP.LE.OR P0, PT, R2, UR5, P0 ;  /* 0x0000000502007c0c */ /* 0x001fda0008703670 */
[----:B------:R-:W-:Y:S05]  /*01f0*/  @P0 EXIT ;  /* 0x000000000000094d */ /* 0x000fea0003800000 */
[----:B------:R-:W0:Y:S01]  /*0200*/  S2R R6, SR_TID.X ;  /* 0x0000000000067919 */ /* 0x000e220000002100 */
[----:B------:R-:W1:Y:S01]  /*0210*/  LDC R7, c[0x0][0x3a0] ;  /* 0x0000e800ff077b82 */ /* 0x000e620000000800 */
[----:B------:R-:W-:Y:S01]  /*0220*/  LEA.HI R9, R9, R9, RZ, 0x1 ;  /* 0x0000000909097211 */ /* 0x000fe200078f08ff */
[----:B------:R-:W-:Y:S01]  /*0230*/  IMAD R17, R0, UR5, RZ ;  /* 0x0000000500117c24 */ /* 0x000fe2000f8e02ff */
[----:B------:R-:W2:Y:S02]  /*0240*/  LDCU UR6, c[0x0][0x374] ;  /* 0x00006e80ff0677ac */ /* 0x000ea40008000800 */
[----:B------:R-:W-:Y:S01]  /*0250*/  SHF.R.S32.HI R9, RZ, 0x1, R9 ;  /* 0x00000001ff097819 */ /* 0x000fe20000011409 */
[----:B------:R-:W3:Y:S02]  /*0260*/  LDCU.64 UR8, c[0x0][0x358] ;  /* 0x00006b00ff0877ac */ /* 0x000ee40008000a00 */
[----:B------:R-:W4:Y:S01]  /*0270*/  LDC R8, c[0x0][0x39c] ;  /* 0x0000e700ff087b82 */ /* 0x000f220000000800 */
[----:B------:R-:W0:Y:S07]  /*0280*/  LDCU.64 UR10, c[0x0][0x388] ;  /* 0x00007100ff0a77ac */ /* 0x000e2e0008000a00 */
[----:B------:R-:W1:Y:S08]  /*0290*/  LDC.64 R2, c[0x0][0x380] ;  /* 0x0000e000ff027b82 */ /* 0x000e700000000a00 */
[----:B------:R-:W1:Y:S01]  /*02a0*/  LDC.64 R4, c[0x0][0x390] ;  /* 0x0000e400ff047b82 */ /* 0x000e620000000a00 */
[----:B0-23--:R-:W-:-:S07]  /*02b0*/  SHF.L.U32 R10, R6, 0x1, RZ ;  /* 0x00000001060a7819 */ /* 0x00dfce00000006ff */
.L_x_2:
[----:B01----:R-:W-:Y:S01]  /*02c0*/  IMAD R11, R7, UR4, R10 ;  /* 0x00000004070b7c24 */ /* 0x003fe2000f8e020a */
[----:B------:R-:W-:Y:S04]  /*02d0*/  BSSY.RECONVERGENT B0, `(.L_x_0) ;  /* 0x0000026000007945 */ /* 0x000fe80003800200 */
[----:B----4-:R-:W-:-:S13]  /*02e0*/  ISETP.GE.AND P0, PT, R11, R8, PT ;  /* 0x000000080b00720c */ /* 0x010fda0003f06270 */
[----:B------:R-:W-:Y:S05]  /*02f0*/  @P0 BRA `(.L_x_1) ;  /* 0x00000000008c0947 */ /* 0x000fea0003800000 */
[----:B------:R-:W-:-:S04]  /*0300*/  VIADD R13, R17, UR4 ;  /* 0x00000004110d7c36 */ /* 0x000fc80008000000 */
[----:B------:R-:W-:Y:S01]  /*0310*/  IMAD R15, R9, R13, R6 ;  /* 0x0000000d090f7224 */ /* 0x000fe200078e0206 */
[----:B------:R-:W-:-:S04]  /*0320*/  IADD3 R12, P0, PT, R13, R4, RZ ;  /* 0x000000040d0c7210 */ /* 0x000fc80007f1e0ff */
[----:B------:R-:W-:Y:S02]  /*0330*/  IADD3 R14, P1, PT, R15, UR10, RZ ;  /* 0x0000000a0f0e7c10 */ /* 0x000fe4000ff3e0ff */
[----:B------:R-:W-:Y:S02]  /*0340*/  LEA.HI.X.SX32 R13, R13, R5, 0x1, P0 ;  /* 0x000000050d0d7211 */ /* 0x000fe400000f0eff */
[----:B------:R-:W-:-:S03]  /*0350*/  LEA.HI.X.SX32 R15, R15, UR11, 0x1, P1 ;  /* 0x0000000b0f0f7c11 */ /* 0x000fc600088f0eff */
[----:B------:R-:W2:Y:S04]  /*0360*/  LDG.E.U8.CONSTANT R12, desc[UR8][R12.64] ;  /* 0x000000080c0c7981 */ /* 0x000ea8000c1e9100 */
[----:B------:R-:W3:Y:S01]  /*0370*/  LDG.E.U8.CONSTANT R14, desc[UR8][R14.64] ;  /* 0x000000080e0e7981 */ /* 0x000ee2000c1e9100 */
[----:B------:R-:W-:Y:S01]  /*0380*/  IMAD R11, R8, UR5, R11 ;  /* 0x00000005080b7c24 */ /* 0x000fe2000f8e020b */
[----:B--2---:R-:W-:Y:S02]  /*0390*/  IADD3 R16, PT, PT, R12, -0x7f, RZ ;  /* 0xffffff810c107810 */ /* 0x004fe40007ffe0ff */
[----:B---3--:R-:W-:Y:S01]  /*03a0*/  SHF.R.U32.HI R18, RZ, 0x4, R14 ;  /* 0x00000004ff127819 */ /* 0x008fe2000001160e */
[----:B------:R-:W-:-:S04]  /*03b0*/  IMAD.SHL.U32 R19, R14, 0x4, RZ ;  /* 0x000000040e137824 */ /* 0x000fc800078e00ff */
[----:B------:R-:W-:Y:S01]  /*03c0*/  IMAD.SHL.U32 R18, R18, 0x4, RZ ;  /* 0x0000000412127824 */ /* 0x000fe200078e00ff */
[----:B------:R-:W-:Y:S02]  /*03d0*/  LOP3.LUT R19, R19, 0x3c, RZ, 0xc0, !PT ;  /* 0x0000003c13137812 */ /* 0x000fe400078ec0ff */
[----:B------:R-:W-:Y:S02]  /*03e0*/  IABS R20, R16 ;  /* 0x0000001000147213 */ /* 0x000fe40000000000 */
[----:B------:R-:W0:Y:S08]  /*03f0*/  LDC R16, c[0x3][R19] ;  /* 0x00c0000013107b82 */ /* 0x000e300000000800 */
[----:B------:R-:W1:Y:S01]  /*0400*/  LDC R18, c[0x3][R18] ;  /* 0x00c0000012127b82 */ /* 0x000e620000000800 */
[----:B------:R-:W-:Y:S01]  /*0410*/  ISETP.GE.U32.AND P0, PT, R20, 0x65, PT ;  /* 0x000000651400780c */ /* 0x000fe20003f06070 */
[----:B------:R-:W-:-:S05]  /*0420*/  VIADD R13, R12, 0x17d ;  /* 0x0000017d0c0d7836 */ /* 0x000fca0000000000 */
[----:B------:R-:W-:-:S07]  /*0430*/  SHF.R.U32.HI R14, RZ, 0x2, R13 ;  /* 0x00000002ff0e7819 */ /* 0x000fce000001160d */
[C---:B------:R-:W-:Y:S01]  /*0440*/  @P0 IMAD R12, R14.reuse, 0x1fd, R13 ;  /* 0x000001fd0e0c0824 */ /* 0x040fe200078e020d */
[----:B------:R-:W-:-:S03]  /*0450*/  SHF.L.U32 R14, R14, 0x17, RZ ;  /* 0x000000170e0e7819 */ /* 0x000fc600000006ff */
[----:B------:R-:W-:Y:S01]  /*0460*/  IMAD.SHL.U32 R12, R12, 0x800000, RZ ;  /* 0x008000000c0c7824 */ /* 0x000fe200078e00ff */
[----:B------:R-:W-:-:S03]  /*0470*/  SEL R14, R14, 0x3f800000, P0 ;  /* 0x3f8000000e0e7807 */ /* 0x000fc60000000000 */
[----:B------:R-:W-:-:S04]  /*0480*/  FMUL R13, R12, 1 ;  /* 0x3f8000000c0d7820 */ /* 0x000fc80000400000 */
[----:B------:R-:W-:-:S04]  /*0490*/  FMUL R13, R14, R13 ;  /* 0x0000000d0e0d7220 */ /* 0x000fc80000400000 */
[----:B------:R-:W-:-:S04]  /*04a0*/  FMUL R13, R14, R13 ;  /* 0x0000000d0e0d7220 */ /* 0x000fc80000400000 */
[----:B------:R-:W-:-:S04]  /*04b0*/  FMUL R13, R14, R13 ;  /* 0x0000000d0e0d7220 */ /* 0x000fc80000400000 */
[C---:B0-----:R-:W-:Y:S01]  /*04c0*/  FMUL R16, R13.reuse, R16 ;  /* 0x000000100d107220 */ /* 0x041fe20000400000 */
[----:B-1----:R-:W-:-:S05]  /*04d0*/  FMUL R13, R13, R18 ;  /* 0x000000120d0d7220 */ /* 0x002fca0000400000 */
[----:B------:R-:W-:Y:S01]  /*04e0*/  F2FP.F16.F32.PACK_AB R16, R13, R16 ;  /* 0x000000100d10723e */ /* 0x000fe200000000ff */
[----:B------:R-:W-:-:S03]  /*04f0*/  IMAD.WIDE R12, R11, 0x2, R2 ;  /* 0x000000020b0c7825 */ /* 0x000fc600078e0202 */
[----:B------:R-:W-:Y:S02]  /*0500*/  PRMT R11, R16, 0x7632, R11 ;  /* 0x00007632100b7816 */ /* 0x000fe4000000000b */
[----:B------:R0:W-:Y:S04]  /*0510*/  STG.E.U16 desc[UR8][R12.64], R16 ;  /* 0x000000100c007986 */ /* 0x0001e8000c101508 */
[----:B------:R0:W-:Y:S02]  /*0520*/  STG.E.U16 desc[UR8][R12.64+0x2], R11 ;  /* 0x0000020b0c007986 */ /* 0x0001e4000c101508 */
.L_x_1:
[----:B------:R-:W-:Y:S05]  /*0530*/  BSYNC.RECONVERGENT B0 ;  /* 0x0000000000007941 */ /* 0x000fea0003800200 */
.L_x_0:
[----:B------:R-:W-:-:S06]  /*0540*/  UIADD3 UR4, UPT, UPT, UR6, UR4, URZ ;  /* 0x0000000406047290 */ /* 0x000fcc000fffe0ff */
[----:B------:R-:W-:-:S13]  /*0550*/  ISETP.LE.AND P0, PT, R0, UR4, PT ;  /* 0x0000000400007c0c */ /* 0x000fda000bf03270 */
[----:B------:R-:W-:Y:S05]  /*0560*/  @!P0 BRA `(.L_x_2) ;  /* 0xfffffffc00548947 */ /* 0x000fea000383ffff */
[----:B------:R-:W-:Y:S05]  /*0570*/  EXIT ;  /* 0x000000000000794d */ /* 0x000fea0003800000 */
.L_x_3:
[----:B------:R-:W-:-:S00]  /*0580*/  BRA `(.L_x_3) ;  /* 0xfffffffc00fc7947 */ /* 0x000fc0000383ffff */
[----:B------:R-:W-:-:S00]  /*0590*/  NOP ;  /* 0x0000000000007918 */ /* 0x000fc00000000000 */
        /* <DEDUP_REMOVED lines=14> */
.L_x_8:


//--------------------- .text._ZN9turbomind20dequant_mxfp4_kernelI13__nv_bfloat16EEvPT_PKhS5_iii --------------------------
	.section	.text._ZN9turbomind20dequant_mxfp4_kernelI13__nv_bfloat16EEvPT_PKhS5_iii,"ax",@progbits
	.align	128
        .global         _ZN9turbomind20dequant_mxfp4_kernelI13__nv_bfloat16EEvPT_PKhS5_iii
        .type           _ZN9turbomind20dequant_mxfp4_kernelI13__nv_bfloat16EEvPT_PKhS5_iii,@function
        .size           _ZN9turbomind20dequant_mxfp4_kernelI13__nv_bfloat16EEvPT_PKhS5_iii,(.L_x_9 - _ZN9turbomind20dequant_mxfp4_kernelI13__nv_bfloat16EEvPT_PKhS5_iii)
        .other          _ZN9turbomind20dequant_mxfp4_kernelI13__nv_bfloat16EEvPT_PKhS5_iii,@"STO_CUDA_ENTRY STV_DEFAULT"
_ZN9turbomind20dequant_mxfp4_kernelI13__nv_bfloat16EEvPT_PKhS5_iii:
.text._ZN9turbomind20dequant_mxfp4_kernelI13__nv_bfloat16EEvPT_PKhS5_iii:
        /* <DEDUP_REMOVED lines=44> */
.L_x_6:
        /* <DEDUP_REMOVED lines=34> */
[----:B------:R-:W-:Y:S01]  /*04e0*/  F2FP.BF16.F32.PACK_AB R16, R13, R16 ;  /* 0x000000100d10723e */ /* 0x000fe200000010ff */
[----:B------:R-:W-:-:S03]  /*04f0*/  IMAD.WIDE R12, R11, 0x2, R2 ;  /* 0x000000020b0c7825 */ /* 0x000fc600078e0202 */
[----:B------:R-:W-:Y:S02]  /*0500*/  PRMT R11, R16, 0x7632, R11 ;  /* 0x00007632100b7816 */ /* 0x000fe4000000000b */
[----:B------:R0:W-:Y:S04]  /*0510*/  STG.E.U16 desc[UR8][R12.64], R16 ;  /* 0x000000100c007986 */ /* 0x0001e8000c101508 */
[----:B------:R0:W-:Y:S02]  /*0520*/  STG.E.U16 desc[UR8][R12.64+0x2], R11 ;  /* 0x0000020b0c007986 */ /* 0x0001e4000c101508 */
.L_x_5:
[----:B------:R-:W-:Y:S05]  /*0530*/  BSYNC.RECONVERGENT B0 ;  /* 0x0000000000007941 */ /* 0x000fea0003800200 */
.L_x_4:
[----:B------:R-:W-:-:S06]  /*0540*/  UIADD3 UR4, UPT, UPT, UR6, UR4, URZ ;  /* 0x0000000406047290 */ /* 0x000fcc000fffe0ff */
[----:B------:R-:W-:-:S13]  /*0550*/  ISETP.LE.AND P0, PT, R0, UR4, PT ;  /* 0x0000000400007c0c */ /* 0x000fda000bf03270 */
[----:B------:R-:W-:Y:S05]  /*0560*/  @!P0 BRA `(.L_x_6) ;  /* 0xfffffffc00548947 */ /* 0x000fea000383ffff */
[----:B------:R-:W-:Y:S05]  /*0570*/  EXIT ;  /* 0x000000000000794d */ /* 0x000fea0003800000 */
.L_x_7:
        /* <DEDUP_REMOVED lines=16> */
.L_x_9:


//--------------------- .nv.shared.reserved.0     --------------------------
	.section	.nv.shared.reserved.0,"aw",@nobits
	.weak		__nv_reservedSMEM_offset_0_alias
	.size		__nv_reservedSMEM_offset_0_alias, 0, 64
	.other		__nv_reservedSMEM_offset_0_alias,@"STO_CUDA_RESERVED_SHARED STV_DEFAULT"
__nv_reservedSMEM_offset_0_alias:
	.zero		0
	.zero		64


//--------------------- .nv.constant0._ZN9turbomind20dequant_mxfp4_kernelI6__halfEEvPT_PKhS5_iii --------------------------
	.section	.nv.constant0._ZN9turbomind20dequant_mxfp4_kernelI6__halfEEvPT_PKhS5_iii,"a",@progbits
	.sectionflags	@""
	.align	4
.nv.constant0._ZN9turbomind20dequant_mxfp4_kernelI6__halfEEvPT_PKhS5_iii:
	.zero		932


//--------------------- .nv.constant0._ZN9turbomind20dequant_mxfp4_kernelI13__nv_bfloat16EEvPT_PKhS5_iii --------------------------
	.section	.nv.constant0._ZN9turbomind20dequant_mxfp4_kernelI13__nv_bfloat16EEvPT_PKhS5_iii,"a",@progbits
	.sectionflags	@""
	.align	4
.nv.constant0._ZN9turbomind20dequant_mxfp4_kernelI13__nv_bfloat16EEvPT_PKhS5_iii:
	.zero		932


//--------------------- SYMBOLS --------------------------

	.type		.nv.reservedSmem.offset0,@object
	.size		.nv.reservedSmem.offset0,0x4
